	.headerflags	@"EF_CUDA_TEXMODE_UNIFIED EF_CUDA_64BIT_ADDRESS EF_CUDA_ACCELERATORS EF_CUDA_SM90 EF_CUDA_VIRTUAL_SM(EF_CUDA_SM90)"
	.elftype	@"ET_EXEC"


//--------------------- .nv.info                  --------------------------
	.section	.nv.info,"",@"SHT_CUDA_INFO"
	.align	4


	//----- nvinfo : EIATTR_REGCOUNT
	.align		4
        /*0000*/ 	.byte	0x04, 0x2f
        /*0002*/ 	.short	(.L_3 - .L_2)
	.align		4
.L_2:
        /*0004*/ 	.word	index@(triton_poi_fused__native_batch_norm_legit_no_training_cat_relu_8)
        /*0008*/ 	.word	0x00000020


	//----- nvinfo : EIATTR_MIN_STACK_SIZE
	.align		4
.L_3:
        /*000c*/ 	.byte	0x04, 0x12
        /*000e*/ 	.short	(.L_5 - .L_4)
	.align		4
.L_4:
        /*0010*/ 	.word	index@(triton_poi_fused__native_batch_norm_legit_no_training_cat_relu_8)
        /*0014*/ 	.word	0x00000000


	//----- nvinfo : EIATTR_FRAME_SIZE
	.align		4
.L_5:
        /*0018*/ 	.byte	0x04, 0x11
        /*001a*/ 	.short	(.L_7 - .L_6)
	.align		4
.L_6:
        /*001c*/ 	.word	index@(triton_poi_fused__native_batch_norm_legit_no_training_cat_relu_8)
        /*0020*/ 	.word	0x00000000


	//----- nvinfo : EIATTR_MIN_STACK_SIZE
	.align		4
.L_7:
        /*0024*/ 	.byte	0x04, 0x12
        /*0026*/ 	.short	(.L_9 - .L_8)
	.align		4
.L_8:
        /*0028*/ 	.word	index@(triton_poi_fused__native_batch_norm_legit_no_training_cat_relu_8)
        /*002c*/ 	.word	0x00000000
.L_9:


//--------------------- .nv.info.triton_poi_fused__native_batch_norm_legit_no_training_cat_relu_8 --------------------------
	.section	.nv.info.triton_poi_fused__native_batch_norm_legit_no_training_cat_relu_8,"",@"SHT_CUDA_INFO"
	.sectionflags	@""
	.align	4


	//----- nvinfo : EIATTR_CUDA_API_VERSION
	.align		4
        /*0000*/ 	.byte	0x04, 0x37
        /*0002*/ 	.short	(.L_11 - .L_10)
.L_10:
        /*0004*/ 	.word	0x0000007c


	//----- nvinfo : EIATTR_KPARAM_INFO
	.align		4
.L_11:
        /*0008*/ 	.byte	0x04, 0x17
        /*000a*/ 	.short	(.L_13 - .L_12)
.L_12:
        /*000c*/ 	.word	0x00000000
        /*0010*/ 	.short	0x000e
        /*0012*/ 	.short	0x0070
        /*0014*/ 	.byte	0x00, 0xf0, 0x11, 0x00


	//----- nvinfo : EIATTR_KPARAM_INFO
	.align		4
.L_13:
        /*0018*/ 	.byte	0x04, 0x17
        /*001a*/ 	.short	(.L_15 - .L_14)
.L_14:
        /*001c*/ 	.word	0x00000000
        /*0020*/ 	.short	0x000d
        /*0022*/ 	.short	0x0068
        /*0024*/ 	.byte	0x00, 0xf4, 0x21, 0x00


	//----- nvinfo : EIATTR_KPARAM_INFO
	.align		4
.L_15:
        /*0028*/ 	.byte	0x04, 0x17
        /*002a*/ 	.short	(.L_17 - .L_16)
.L_16:
        /*002c*/ 	.word	0x00000000
        /*0030*/ 	.short	0x000c
        /*0032*/ 	.short	0x0060
        /*0034*/ 	.byte	0x00, 0xf4, 0x21, 0x00


	//----- nvinfo : EIATTR_KPARAM_INFO
	.align		4
.L_17:
        /*0038*/ 	.byte	0x04, 0x17
        /*003a*/ 	.short	(.L_19 - .L_18)
.L_18:
        /*003c*/ 	.word	0x00000000
        /*0040*/ 	.short	0x000b
        /*0042*/ 	.short	0x0058
        /*0044*/ 	.byte	0x00, 0xf4, 0x21, 0x00


	//----- nvinfo : EIATTR_KPARAM_INFO
	.align		4
.L_19:
        /*0048*/ 	.byte	0x04, 0x17
        /*004a*/ 	.short	(.L_21 - .L_20)
.L_20:
        /*004c*/ 	.word	0x00000000
        /*0050*/ 	.short	0x000a
        /*0052*/ 	.short	0x0050
        /*0054*/ 	.byte	0x00, 0xf4, 0x21, 0x00


	//----- nvinfo : EIATTR_KPARAM_INFO
	.align		4
.L_21:
        /*0058*/ 	.byte	0x04, 0x17
        /*005a*/ 	.short	(.L_23 - .L_22)
.L_22:
        /*005c*/ 	.word	0x00000000
        /*0060*/ 	.short	0x0009
        /*0062*/ 	.short	0x0048
        /*0064*/ 	.byte	0x00, 0xf4, 0x21, 0x00


	//----- nvinfo : EIATTR_KPARAM_INFO
	.align		4
.L_23:
        /*0068*/ 	.byte	0x04, 0x17
        /*006a*/ 	.short	(.L_25 - .L_24)
.L_24:
        /*006c*/ 	.word	0x00000000
        /*0070*/ 	.short	0x0008
        /*0072*/ 	.short	0x0040
        /*0074*/ 	.byte	0x00, 0xf4, 0x21, 0x00


	//----- nvinfo : EIATTR_KPARAM_INFO
	.align		4
.L_25:
        /*0078*/ 	.byte	0x04, 0x17
        /*007a*/ 	.short	(.L_27 - .L_26)
.L_26:
        /*007c*/ 	.word	0x00000000
        /*0080*/ 	.short	0x0007
        /*0082*/ 	.short	0x0038
        /*0084*/ 	.byte	0x00, 0xf4, 0x21, 0x00


	//----- nvinfo : EIATTR_KPARAM_INFO
	.align		4
.L_27:
        /*0088*/ 	.byte	0x04, 0x17
        /*008a*/ 	.short	(.L_29 - .L_28)
.L_28:
        /*008c*/ 	.word	0x00000000
        /*0090*/ 	.short	0x0006
        /*0092*/ 	.short	0x0030
        /*0094*/ 	.byte	0x00, 0xf4, 0x21, 0x00


	//----- nvinfo : EIATTR_KPARAM_INFO
	.align		4
.L_29:
        /*0098*/ 	.byte	0x04, 0x17
        /*009a*/ 	.short	(.L_31 - .L_30)
.L_30:
        /*009c*/ 	.word	0x00000000
        /*00a0*/ 	.short	0x0005
        /*00a2*/ 	.short	0x0028
        /*00a4*/ 	.byte	0x00, 0xf4, 0x21, 0x00


	//----- nvinfo : EIATTR_KPARAM_INFO
	.align		4
.L_31:
        /*00a8*/ 	.byte	0x04, 0x17
        /*00aa*/ 	.short	(.L_33 - .L_32)
.L_32:
        /*00ac*/ 	.word	0x00000000
        /*00b0*/ 	.short	0x0004
        /*00b2*/ 	.short	0x0020
        /*00b4*/ 	.byte	0x00, 0xf4, 0x21, 0x00


	//----- nvinfo : EIATTR_KPARAM_INFO
	.align		4
.L_33:
        /*00b8*/ 	.byte	0x04, 0x17
        /*00ba*/ 	.short	(.L_35 - .L_34)
.L_34:
        /*00bc*/ 	.word	0x00000000
        /*00c0*/ 	.short	0x0003
        /*00c2*/ 	.short	0x0018
        /*00c4*/ 	.byte	0x00, 0xf4, 0x21, 0x00


	//----- nvinfo : EIATTR_KPARAM_INFO
	.align		4
.L_35:
        /*00c8*/ 	.byte	0x04, 0x17
        /*00ca*/ 	.short	(.L_37 - .L_36)
.L_36:
        /*00cc*/ 	.word	0x00000000
        /*00d0*/ 	.short	0x0002
        /*00d2*/ 	.short	0x0010
        /*00d4*/ 	.byte	0x00, 0xf4, 0x21, 0x00


	//----- nvinfo : EIATTR_KPARAM_INFO
	.align		4
.L_37:
        /*00d8*/ 	.byte	0x04, 0x17
        /*00da*/ 	.short	(.L_39 - .L_38)
.L_38:
        /*00dc*/ 	.word	0x00000000
        /*00e0*/ 	.short	0x0001
        /*00e2*/ 	.short	0x0008
        /*00e4*/ 	.byte	0x00, 0xf4, 0x21, 0x00


	//----- nvinfo : EIATTR_KPARAM_INFO
	.align		4
.L_39:
        /*00e8*/ 	.byte	0x04, 0x17
        /*00ea*/ 	.short	(.L_41 - .L_40)
.L_40:
        /*00ec*/ 	.word	0x00000000
        /*00f0*/ 	.short	0x0000
        /*00f2*/ 	.short	0x0000
        /*00f4*/ 	.byte	0x00, 0xf4, 0x21, 0x00


	//----- nvinfo : EIATTR_SPARSE_MMA_MASK
	.align		4
.L_41:
        /*00f8*/ 	.byte	0x03, 0x50
        /*00fa*/ 	.short	0x0000


	//----- nvinfo : EIATTR_MAXREG_COUNT
	.align		4
        /*00fc*/ 	.byte	0x03, 0x1b
        /*00fe*/ 	.short	0x00ff


	//----- nvinfo : EIATTR_EXIT_INSTR_OFFSETS
	.align		4
        /*0100*/ 	.byte	0x04, 0x1c
        /*0102*/ 	.short	(.L_43 - .L_42)


	//   ....[0]....
.L_42:
        /*0104*/ 	.word	0x000008e0


	//----- nvinfo : EIATTR_REQNTID
	.align		4
.L_43:
        /*0108*/ 	.byte	0x04, 0x10
        /*010a*/ 	.short	(.L_45 - .L_44)
.L_44:
        /*010c*/ 	.word	0x00000100
        /*0110*/ 	.word	0x00000001
        /*0114*/ 	.word	0x00000001


	//----- nvinfo : EIATTR_CBANK_PARAM_SIZE
	.align		4
.L_45:
        /*0118*/ 	.byte	0x03, 0x19
        /*011a*/ 	.short	0x0074


	//----- nvinfo : EIATTR_PARAM_CBANK
	.align		4
        /*011c*/ 	.byte	0x04, 0x0a
        /*011e*/ 	.short	(.L_47 - .L_46)
	.align		4
.L_46:
        /*0120*/ 	.word	index@(.nv.constant0.triton_poi_fused__native_batch_norm_legit_no_training_cat_relu_8)
        /*0124*/ 	.short	0x0210
        /*0126*/ 	.short	0x0074


	//----- nvinfo : EIATTR_SW_WAR
	.align		4
.L_47:
        /*0128*/ 	.byte	0x04, 0x36
        /*012a*/ 	.short	(.L_49 - .L_48)
.L_48:
        /*012c*/ 	.word	0x00000008
.L_49:


//--------------------- .nv.callgraph             --------------------------
	.section	.nv.callgraph,"",@"SHT_CUDA_CALLGRAPH"
	.align	4
	.sectionentsize	8
	.align		4
        /*0000*/ 	.word	0x00000000
	.align		4
        /*0004*/ 	.word	0xffffffff
	.align		4
        /*0008*/ 	.word	0x00000000
	.align		4
        /*000c*/ 	.word	0xfffffffe
	.align		4
        /*0010*/ 	.word	0x00000000
	.align		4
        /*0014*/ 	.word	0xfffffffd
	.align		4
        /*0018*/ 	.word	0x00000000
	.align		4
        /*001c*/ 	.word	0xfffffffc


//--------------------- .nv.constant4             --------------------------
	.section	.nv.constant4,"a",@progbits
	.align	8
	.align		8
.nv.constant4:
        /*0000*/ 	.dword	_$_str
	.align		8
        /*0008*/ 	.dword	_$_str_$_2


//--------------------- .text.triton_poi_fused__native_batch_norm_legit_no_training_cat_relu_8 --------------------------
	.section	.text.triton_poi_fused__native_batch_norm_legit_no_training_cat_relu_8,"ax",@progbits
	.align	128
        .global         triton_poi_fused__native_batch_norm_legit_no_training_cat_relu_8
        .type           triton_poi_fused__native_batch_norm_legit_no_training_cat_relu_8,@function
        .size           triton_poi_fused__native_batch_norm_legit_no_training_cat_relu_8,(.L_x_1 - triton_poi_fused__native_batch_norm_legit_no_training_cat_relu_8)
        .other          triton_poi_fused__native_batch_norm_legit_no_training_cat_relu_8,@"STO_CUDA_ENTRY STV_DEFAULT"
triton_poi_fused__native_batch_norm_legit_no_training_cat_relu_8:
.text.triton_poi_fused__native_batch_norm_legit_no_training_cat_relu_8:
[----:B------:R-:W-:Y:S01]  /*0000*/  LDC R1, c[0x0][0x28] ;  /* 0x00000a00ff017b82 */ /* 0x000fe20000000800 */
[----:B------:R-:W1:Y:S01]  /*0010*/  S2R R0, SR_TID.X ;  /* 0x0000000000007919 */ /* 0x000e620000002100 */
[----:B------:R-:W-:Y:S01]  /*0020*/  ULDC.64 UR4, c[0x0][0x240] ;  /* 0x0000900000047ab9 */ /* 0x000fe20000000a00 */
[----:B------:R-:W-:Y:S01]  /*0030*/  ULDC.64 UR6, c[0x0][0x248] ;  /* 0x0000920000067ab9 */ /* 0x000fe20000000a00 */
[----:B------:R-:W-:Y:S01]  /*0040*/  ULDC.64 UR8, c[0x0][0x238] ;  /* 0x00008e0000087ab9 */ /* 0x000fe20000000a00 */
[----:B------:R-:W2:Y:S03]  /*0050*/  S2R R3, SR_CTAID.X ;  /* 0x0000000000037919 */ /* 0x000ea60000002500 */
[----:B------:R-:W3:Y:S08]  /*0060*/  LDC.64 R18, c[0x0][0x210] ;  /* 0x00008400ff127b82 */ /* 0x000ef00000000a00 */
[----:B------:R-:W4:Y:S01]  /*0070*/  LDC.64 R16, c[0x0][0x268] ;  /* 0x00009a00ff107b82 */ /* 0x000f220000000a00 */
[----:B-1----:R-:W-:-:S05]  /*0080*/  IMAD.SHL.U32 R0, R0, 0x2, RZ ;  /* 0x0000000200007824 */ /* 0x002fca00078e00ff */
[----:B------:R-:W-:-:S05]  /*0090*/  LOP3.LUT R0, R0, 0x1fe, RZ, 0xc0, !PT ;  /* 0x000001fe00007812 */ /* 0x000fca00078ec0ff */
[----:B--2---:R-:W-:-:S04]  /*00a0*/  IMAD R22, R3, 0x200, R0 ;  /* 0x0000020003167824 */ /* 0x004fc800078e0200 */
[----:B------:R-:W-:Y:S01]  /*00b0*/  IMAD.HI R2, R22, 0x4bda12f7, RZ ;  /* 0x4bda12f716027827 */ /* 0x000fe200078e02ff */
[----:B------:R-:W-:-:S04]  /*00c0*/  SHF.R.S32.HI R3, RZ, 0x1f, R22 ;  /* 0x0000001fff037819 */ /* 0x000fc80000011416 */
[----:B------:R-:W-:Y:S02]  /*00d0*/  LEA.HI R3, R3, R22, RZ, 0xc ;  /* 0x0000001603037211 */ /* 0x000fe400078f60ff */
[----:B------:R-:W-:Y:S02]  /*00e0*/  SHF.R.U32.HI R7, RZ, 0x1f, R2 ;  /* 0x0000001fff077819 */ /* 0x000fe40000011602 */
[----:B------:R-:W-:Y:S02]  /*00f0*/  SHF.R.S32.HI R23, RZ, 0xc, R3 ;  /* 0x0000000cff177819 */ /* 0x000fe40000011403 */
[----:B------:R-:W-:Y:S02]  /*0100*/  LOP3.LUT R3, R3, 0xfffff000, RZ, 0xc0, !PT ;  /* 0xfffff00003037812 */ /* 0x000fe400078ec0ff */
[----:B------:R-:W-:Y:S01]  /*0110*/  LEA.HI.SX32 R21, R2, R7, 0xf ;  /* 0x0000000702157211 */ /* 0x000fe200078f7aff */
[----:B------:R-:W-:Y:S01]  /*0120*/  IMAD.HI R0, R23, 0x4bda12f7, RZ ;  /* 0x4bda12f717007827 */ /* 0x000fe200078e02ff */
[----:B------:R-:W1:Y:S03]  /*0130*/  LDC.64 R6, c[0x0][0x258] ;  /* 0x00009600ff067b82 */ /* 0x000e660000000a00 */
[----:B------:R-:W-:Y:S01]  /*0140*/  IMAD.IADD R3, R22, 0x1, -R3 ;  /* 0x0000000116037824 */ /* 0x000fe200078e0a03 */
[----:B------:R-:W-:-:S03]  /*0150*/  SHF.R.U32.HI R5, RZ, 0x1f, R0 ;  /* 0x0000001fff057819 */ /* 0x000fc60000011600 */
[----:B------:R-:W-:Y:S01]  /*0160*/  IMAD R3, R21, 0xc000, R3 ;  /* 0x0000c00015037824 */ /* 0x000fe200078e0203 */
[----:B------:R-:W-:-:S04]  /*0170*/  LEA.HI.SX32 R0, R0, R5, 0x1b ;  /* 0x0000000500007211 */ /* 0x000fc800078fdaff */
[----:B------:R-:W-:Y:S01]  /*0180*/  SHF.R.S32.HI R5, RZ, 0x1f, R3 ;  /* 0x0000001fff057819 */ /* 0x000fe20000011403 */
[----:B------:R-:W-:-:S04]  /*0190*/  IMAD R23, R0, -0x6c, R23 ;  /* 0xffffff9400177824 */ /* 0x000fc800078e0217 */
[C---:B------:R-:W-:Y:S01]  /*01a0*/  IMAD.SHL.U32 R0, R23.reuse, 0x1000, RZ ;  /* 0x0000100017007824 */ /* 0x040fe200078e00ff */
[C---:B------:R-:W-:Y:S01]  /*01b0*/  ISETP.GT.AND P3, PT, R23.reuse, 0x5f, PT ;  /* 0x0000005f1700780c */ /* 0x040fe20003f64270 */
[----:B------:R-:W-:-:S03]  /*01c0*/  VIADD R2, R23, 0xffffffac ;  /* 0xffffffac17027836 */ /* 0x000fc60000000000 */
[----:B------:R-:W-:Y:S02]  /*01d0*/  IADD3 R3, P0, R0, R3, RZ ;  /* 0x0000000300037210 */ /* 0x000fe40007f1e0ff */
[----:B------:R-:W-:Y:S02]  /*01e0*/  ISETP.GE.U32.AND P4, PT, R2, 0xc, PT ;  /* 0x0000000c0200780c */ /* 0x000fe40003f86070 */
[----:B------:R-:W-:Y:S01]  /*01f0*/  LEA.HI.X.SX32 R8, R0, R5, 0x1, P0 ;  /* 0x0000000500087211 */ /* 0x000fe200000f0eff */
[C---:B------:R-:W-:Y:S01]  /*0200*/  IMAD.SHL.U32 R28, R3.reuse, 0x4, RZ ;  /* 0x00000004031c7824 */ /* 0x040fe200078e00ff */
[----:B------:R-:W-:Y:S02]  /*0210*/  CS2R R4, SRZ ;  /* 0x0000000000047805 */ /* 0x000fe4000001ff00 */
[----:B------:R-:W-:Y:S02]  /*0220*/  SHF.L.U64.HI R8, R3, 0x2, R8 ;  /* 0x0000000203087819 */ /* 0x000fe40000010208 */
[----:B------:R-:W-:-:S02]  /*0230*/  CS2R R2, SRZ ;  /* 0x0000000000027805 */ /* 0x000fc4000001ff00 */
[----:B------:R-:W-:Y:S02]  /*0240*/  IADD3 R10, P0, R28, UR4, RZ ;  /* 0x000000041c0a7c10 */ /* 0x000fe4000ff1e0ff */
[----:B------:R-:W-:Y:S02]  /*0250*/  IADD3 R12, P1, R28, UR6, RZ ;  /* 0x000000061c0c7c10 */ /* 0x000fe4000ff3e0ff */
[----:B------:R-:W-:Y:S01]  /*0260*/  IADD3.X R11, R8, UR5, RZ, P0, !PT ;  /* 0x00000005080b7c10 */ /* 0x000fe200087fe4ff */
[----:B------:R-:W-:Y:S01]  /*0270*/  ULDC.64 UR4, c[0x0][0x208] ;  /* 0x0000820000047ab9 */ /* 0x000fe20000000a00 */
[----:B------:R-:W-:Y:S01]  /*0280*/  IADD3.X R13, R8, UR7, RZ, P1, !PT ;  /* 0x00000007080d7c10 */ /* 0x000fe20008ffe4ff */
[C---:B------:R-:W-:Y:S01]  /*0290*/  IMAD R0, R21.reuse, -0x6c000, R22 ;  /* 0xfff9400015007824 */ /* 0x040fe200078e0216 */
[----:B------:R-:W-:Y:S01]  /*02a0*/  ULDC.64 UR6, c[0x0][0x230] ;  /* 0x00008c0000067ab9 */ /* 0x000fe20000000a00 */
[----:B------:R-:W2:Y:S04]  /*02b0*/  @!P4 LDG.E.64 R4, desc[UR4][R10.64+-0x150000] ;  /* 0xeb0000040a04c981 */ /* 0x000ea8000c1e1b00 */
[----:B------:R-:W5:Y:S01]  /*02c0*/  @P3 LDG.E.64 R2, desc[UR4][R12.64+-0x180000] ;  /* 0xe80000040c023981 */ /* 0x000f62000c1e1b00 */
[----:B------:R-:W-:-:S02]  /*02d0*/  IMAD R21, R21, 0x18000, R0 ;  /* 0x0001800015157824 */ /* 0x000fc400078e0200 */
[C---:B------:R-:W-:Y:S02]  /*02e0*/  VIADD R0, R23.reuse, 0xffffffdc ;  /* 0xffffffdc17007836 */ /* 0x040fe40000000000 */
[----:B-1----:R-:W-:-:S03]  /*02f0*/  IMAD.WIDE R6, R23, 0x4, R6 ;  /* 0x0000000417067825 */ /* 0x002fc600078e0206 */
[----:B------:R-:W-:Y:S01]  /*0300*/  ISETP.GE.U32.AND P1, PT, R0, 0xc, PT ;  /* 0x0000000c0000780c */ /* 0x000fe20003f26070 */
[C---:B------:R-:W-:Y:S02]  /*0310*/  VIADD R0, R23.reuse, 0xffffffb8 ;  /* 0xffffffb817007836 */ /* 0x040fe40000000000 */
[----:B------:R-:W-:-:S03]  /*0320*/  VIADD R9, R23, 0xffffffe8 ;  /* 0xffffffe817097836 */ /* 0x000fc60000000000 */
[----:B------:R-:W-:Y:S02]  /*0330*/  ISETP.GE.U32.AND P6, PT, R0, 0xc, PT ;  /* 0x0000000c0000780c */ /* 0x000fe40003fc6070 */
[----:B------:R1:W5:Y:S01]  /*0340*/  LDG.E.EL R0, desc[UR4][R6.64] ;  /* 0x0000000406007981 */ /* 0x000362000c2e1900 */
[----:B------:R-:W-:Y:S01]  /*0350*/  ISETP.GE.U32.AND P0, PT, R9, 0xc, PT ;  /* 0x0000000c0900780c */ /* 0x000fe20003f06070 */
[----:B------:R-:W-:-:S05]  /*0360*/  VIADD R9, R23, 0xffffffc4 ;  /* 0xffffffc417097836 */ /* 0x000fca0000000000 */
[----:B------:R-:W-:Y:S01]  /*0370*/  ISETP.GE.U32.AND P2, PT, R9, 0xc, PT ;  /* 0x0000000c0900780c */ /* 0x000fe20003f46070 */
[----:B------:R-:W-:Y:S01]  /*0380*/  VIADD R9, R23, 0xffffffd0 ;  /* 0xffffffd017097836 */ /* 0x000fe20000000000 */
[----:B-1----:R-:W-:-:S04]  /*0390*/  CS2R R6, SRZ ;  /* 0x0000000000067805 */ /* 0x002fc8000001ff00 */
[----:B------:R-:W-:Y:S01]  /*03a0*/  ISETP.GE.U32.AND P5, PT, R9, 0xc, PT ;  /* 0x0000000c0900780c */ /* 0x000fe20003fa6070 */
[----:B---3--:R-:W-:Y:S01]  /*03b0*/  IMAD.WIDE R18, R21, 0x4, R18 ;  /* 0x0000000415127825 */ /* 0x008fe200078e0212 */
[----:B------:R-:W-:-:S03]  /*03c0*/  CS2R R20, SRZ ;  /* 0x0000000000147805 */ /* 0x000fc6000001ff00 */
[----:B----4-:R-:W-:Y:S01]  /*03d0*/  IMAD.WIDE R16, R23, 0x4, R16 ;  /* 0x0000000417107825 */ /* 0x010fe200078e0210 */
[----:B--2---:R-:W-:Y:S02]  /*03e0*/  SEL R24, R5, RZ, !P4 ;  /* 0x000000ff05187207 */ /* 0x004fe40006000000 */
[----:B------:R-:W-:Y:S02]  /*03f0*/  SEL R25, R4, RZ, !P4 ;  /* 0x000000ff04197207 */ /* 0x000fe40006000000 */
[----:B-----5:R-:W-:Y:S02]  /*0400*/  @P4 SEL R24, R3, RZ, P3 ;  /* 0x000000ff03184207 */ /* 0x020fe40001800000 */
[----:B------:R-:W-:Y:S02]  /*0410*/  @P4 SEL R25, R2, RZ, P3 ;  /* 0x000000ff02194207 */ /* 0x000fe40001800000 */
[----:B------:R-:W-:Y:S02]  /*0420*/  IADD3 R14, P4, R28, UR8, RZ ;  /* 0x000000081c0e7c10 */ /* 0x000fe4000ff9e0ff */
[----:B------:R-:W-:-:S02]  /*0430*/  CS2R R4, SRZ ;  /* 0x0000000000047805 */ /* 0x000fc4000001ff00 */
[----:B------:R-:W-:Y:S02]  /*0440*/  IADD3 R12, P3, R28, UR6, RZ ;  /* 0x000000061c0c7c10 */ /* 0x000fe4000ff7e0ff */
[----:B------:R-:W-:Y:S02]  /*0450*/  IADD3.X R15, R8, UR9, RZ, P4, !PT ;  /* 0x00000009080f7c10 */ /* 0x000fe4000a7fe4ff */
[----:B------:R-:W-:Y:S02]  /*0460*/  CS2R R2, SRZ ;  /* 0x0000000000027805 */ /* 0x000fe4000001ff00 */
[----:B------:R-:W-:Y:S01]  /*0470*/  IADD3.X R13, R8, UR7, RZ, P3, !PT ;  /* 0x00000007080d7c10 */ /* 0x000fe20009ffe4ff */
[----:B------:R-:W-:Y:S01]  /*0480*/  ULDC.64 UR6, c[0x0][0x218] ;  /* 0x0000860000067ab9 */ /* 0x000fe20000000a00 */
[----:B------:R-:W-:Y:S01]  /*0490*/  ULDC.64 UR8, c[0x0][0x228] ;  /* 0x00008a0000087ab9 */ /* 0x000fe20000000a00 */
[----:B------:R-:W-:Y:S01]  /*04a0*/  IADD3 R10, P3, R28, UR6, RZ ;  /* 0x000000061c0a7c10 */ /* 0x000fe2000ff7e0ff */
[----:B------:R1:W2:Y:S03]  /*04b0*/  @!P6 LDG.E.64 R4, desc[UR4][R14.64+-0x120000] ;  /* 0xee0000040e04e981 */ /* 0x0002a6000c1e1b00 */
[----:B------:R-:W-:Y:S01]  /*04c0*/  IADD3.X R11, R8, UR7, RZ, P3, !PT ;  /* 0x00000007080b7c10 */ /* 0x000fe20009ffe4ff */
[----:B------:R3:W4:Y:S01]  /*04d0*/  @!P2 LDG.E.64 R2, desc[UR4][R12.64+-0xf0000] ;  /* 0xf10000040c02a981 */ /* 0x000722000c1e1b00 */
[----:B------:R-:W-:-:S02]  /*04e0*/  ULDC.64 UR6, c[0x0][0x220] ;  /* 0x0000880000067ab9 */ /* 0x000fc40000000a00 */
[----:B------:R-:W-:Y:S01]  /*04f0*/  IADD3 R26, P3, R28, UR6, RZ ;  /* 0x000000061c1a7c10 */ /* 0x000fe2000ff7e0ff */
[----:B------:R5:W4:Y:S01]  /*0500*/  @!P0 LDG.E.64 R6, desc[UR4][R10.64+-0x60000] ;  /* 0xfa0000040a068981 */ /* 0x000b22000c1e1b00 */
[----:B------:R-:W-:Y:S01]  /*0510*/  IADD3 R28, P4, R28, UR8, RZ ;  /* 0x000000081c1c7c10 */ /* 0x000fe2000ff9e0ff */
[----:B-1----:R-:W1:Y:S01]  /*0520*/  LDC.64 R14, c[0x0][0x260] ;  /* 0x00009800ff0e7b82 */ /* 0x002e620000000a00 */
[----:B------:R-:W-:Y:S02]  /*0530*/  IADD3.X R27, R8, UR7, RZ, P3, !PT ;  /* 0x00000007081b7c10 */ /* 0x000fe40009ffe4ff */
[----:B------:R-:W-:Y:S02]  /*0540*/  IADD3.X R29, R8, UR9, RZ, P4, !PT ;  /* 0x00000009081d7c10 */ /* 0x000fe4000a7fe4ff */
[----:B---3--:R-:W-:-:S03]  /*0550*/  CS2R R12, SRZ ;  /* 0x00000000000c7805 */ /* 0x008fc6000001ff00 */
[----:B-----5:R-:W3:Y:S01]  /*0560*/  LDC.64 R10, c[0x0][0x250] ;  /* 0x00009400ff0a7b82 */ /* 0x020ee20000000a00 */
[----:B------:R-:W-:Y:S02]  /*0570*/  CS2R R8, SRZ ;  /* 0x0000000000087805 */ /* 0x000fe4000001ff00 */
[----:B------:R-:W5:Y:S01]  /*0580*/  @!P5 LDG.E.64 R12, desc[UR4][R28.64+-0xc0000] ;  /* 0xf40000041c0cd981 */ /* 0x000f62000c1e1b00 */
[----:B------:R-:W-:-:S03]  /*0590*/  ISETP.GE.AND P3, PT, R23, 0x18, PT ;  /* 0x000000181700780c */ /* 0x000fc60003f66270 */
[----:B------:R-:W5:Y:S10]  /*05a0*/  @!P1 LDG.E.64 R8, desc[UR4][R26.64+-0x90000] ;  /* 0xf70000041a089981 */ /* 0x000f74000c1e1b00 */
[----:B------:R-:W5:Y:S01]  /*05b0*/  @!P3 LDG.E.64 R20, desc[UR4][R18.64] ;  /* 0x000000041214b981 */ /* 0x000f62000c1e1b00 */
[----:B---3--:R-:W-:-:S06]  /*05c0*/  IMAD.WIDE R10, R23, 0x4, R10 ;  /* 0x00000004170a7825 */ /* 0x008fcc00078e020a */
[----:B------:R-:W3:Y:S01]  /*05d0*/  LDG.E.EL R10, desc[UR4][R10.64] ;  /* 0x000000040a0a7981 */ /* 0x000ee2000c2e1900 */
[----:B-1----:R-:W-:-:S06]  /*05e0*/  IMAD.WIDE R14, R23, 0x4, R14 ;  /* 0x00000004170e7825 */ /* 0x002fcc00078e020e */
[----:B------:R-:W3:Y:S04]  /*05f0*/  LDG.E.EL R14, desc[UR4][R14.64] ;  /* 0x000000040e0e7981 */ /* 0x000ee8000c2e1900 */
[----:B------:R-:W3:Y:S01]  /*0600*/  LDG.E.EL R11, desc[UR4][R16.64] ;  /* 0x00000004100b7981 */ /* 0x000ee2000c2e1900 */
[----:B------:R-:W-:-:S04]  /*0610*/  FADD R0, R0, 9.9999997473787516356e-06 ;  /* 0x3727c5ac00007421 */ /* 0x000fc80000000000 */
[----:B------:R-:W1:Y:S02]  /*0620*/  MUFU.SQRT R23, R0 ;  /* 0x0000000000177308 */ /* 0x000e640000002000 */
[----:B-1----:R-:W-:Y:S02]  /*0630*/  FSETP.GT.AND P4, PT, R23, 8.50705917302346158658e+37, PT ;  /* 0x7e8000001700780b */ /* 0x002fe40003f84000 */
[----:B--2---:R-:W-:Y:S02]  /*0640*/  SEL R5, R5, RZ, !P6 ;  /* 0x000000ff05057207 */ /* 0x004fe40007000000 */
[----:B------:R-:W-:Y:S02]  /*0650*/  SEL R4, R4, RZ, !P6 ;  /* 0x000000ff04047207 */ /* 0x000fe40007000000 */
[----:B----4-:R-:W-:Y:S02]  /*0660*/  SEL R3, R3, RZ, !P2 ;  /* 0x000000ff03037207 */ /* 0x010fe40005000000 */
[----:B------:R-:W-:-:S02]  /*0670*/  SEL R2, R2, RZ, !P2 ;  /* 0x000000ff02027207 */ /* 0x000fc40005000000 */
[----:B------:R-:W-:Y:S02]  /*0680*/  @P2 SEL R3, R5, R24, !P6 ;  /* 0x0000001805032207 */ /* 0x000fe40007000000 */
[----:B------:R-:W-:Y:S02]  /*0690*/  @P2 SEL R2, R4, R25, !P6 ;  /* 0x0000001904022207 */ /* 0x000fe40007000000 */
[C---:B------:R-:W-:Y:S01]  /*06a0*/  FSETP.GEU.AND P2, PT, R23.reuse, 1.175494350822287508e-38, PT ;  /* 0x008000001700780b */ /* 0x040fe20003f4e000 */
[----:B------:R-:W-:Y:S01]  /*06b0*/  @P4 FMUL R23, R23, 0.25 ;  /* 0x3e80000017174820 */ /* 0x000fe20000400000 */
[----:B-----5:R-:W-:-:S11]  /*06c0*/  SEL R0, R13, RZ, !P5 ;  /* 0x000000ff0d007207 */ /* 0x020fd60006800000 */
[----:B------:R-:W-:Y:S01]  /*06d0*/  @!P2 FMUL R23, R23, 16777216 ;  /* 0x4b8000001717a820 */ /* 0x000fe20000400000 */
[----:B------:R-:W-:Y:S02]  /*06e0*/  SEL R9, R9, RZ, !P1 ;  /* 0x000000ff09097207 */ /* 0x000fe40004800000 */
[----:B------:R-:W-:Y:S01]  /*06f0*/  @P1 SEL R9, R0, R3, !P5 ;  /* 0x0000000300091207 */ /* 0x000fe20006800000 */
[----:B------:R-:W-:Y:S02]  /*0700*/  IMAD.MOV.U32 R0, RZ, RZ, 0x3e800000 ;  /* 0x3e800000ff007424 */ /* 0x000fe400078e00ff */
[----:B------:R-:W1:Y:S01]  /*0710*/  MUFU.RCP R23, R23 ;  /* 0x0000001700177308 */ /* 0x000e620000001000 */
[----:B------:R-:W-:Y:S02]  /*0720*/  SEL R5, R12, RZ, !P5 ;  /* 0x000000ff0c057207 */ /* 0x000fe40006800000 */
[----:B------:R-:W-:Y:S02]  /*0730*/  SEL R8, R8, RZ, !P1 ;  /* 0x000000ff08087207 */ /* 0x000fe40004800000 */
[----:B------:R-:W-:-:S02]  /*0740*/  FSEL R0, R0, 1, P4 ;  /* 0x3f80000000007808 */ /* 0x000fc40002000000 */
[----:B------:R-:W-:Y:S02]  /*0750*/  @P1 SEL R8, R5, R2, !P5 ;  /* 0x0000000205081207 */ /* 0x000fe40006800000 */
[----:B------:R-:W-:Y:S01]  /*0760*/  SEL R13, R6, RZ, !P0 ;  /* 0x000000ff060d7207 */ /* 0x000fe20004000000 */
[----:B------:R-:W2:Y:S01]  /*0770*/  LDC.64 R4, c[0x0][0x270] ;  /* 0x00009c00ff047b82 */ /* 0x000ea20000000a00 */
[----:B------:R-:W-:Y:S01]  /*0780*/  SEL R6, R7, RZ, !P0 ;  /* 0x000000ff07067207 */ /* 0x000fe20004000000 */
[----:B------:R-:W-:Y:S01]  /*0790*/  @!P2 FMUL R0, R0, 16777216 ;  /* 0x4b8000000000a820 */ /* 0x000fe20000400000 */
[----:B------:R-:W-:Y:S02]  /*07a0*/  SEL R20, R20, RZ, !P3 ;  /* 0x000000ff14147207 */ /* 0x000fe40005800000 */
[----:B------:R-:W-:Y:S02]  /*07b0*/  SEL R21, R21, RZ, !P3 ;  /* 0x000000ff15157207 */ /* 0x000fe40005800000 */
[----:B------:R-:W-:Y:S01]  /*07c0*/  @P3 SEL R20, R13, R8, !P0 ;  /* 0x000000080d143207 */ /* 0x000fe20004000000 */
[----:B------:R-:W4:Y:S01]  /*07d0*/  LDC.64 R2, c[0x0][0x278] ;  /* 0x00009e00ff027b82 */ /* 0x000f220000000a00 */
[----:B------:R-:W-:Y:S01]  /*07e0*/  @P3 SEL R21, R6, R9, !P0 ;  /* 0x0000000906153207 */ /* 0x000fe20004000000 */
[----:B-1----:R-:W-:-:S02]  /*07f0*/  FMUL R23, R23, R0 ;  /* 0x0000000017177220 */ /* 0x002fc40000400000 */
[C---:B---3--:R-:W-:Y:S02]  /*0800*/  FADD R0, -R10.reuse, R20 ;  /* 0x000000140a007221 */ /* 0x048fe40000000100 */
[----:B------:R-:W-:Y:S02]  /*0810*/  FADD R10, -R10, R21 ;  /* 0x000000150a0a7221 */ /* 0x000fe40000000100 */
[-C--:B------:R-:W-:Y:S02]  /*0820*/  FMUL R0, R0, R23.reuse ;  /* 0x0000001700007220 */ /* 0x080fe40000400000 */
[----:B------:R-:W-:Y:S02]  /*0830*/  FMUL R10, R10, R23 ;  /* 0x000000170a0a7220 */ /* 0x000fe40000400000 */
[C-C-:B------:R-:W-:Y:S02]  /*0840*/  FFMA R0, R14.reuse, R0, R11.reuse ;  /* 0x000000000e007223 */ /* 0x140fe4000000000b */
[----:B------:R-:W-:-:S03]  /*0850*/  FFMA R10, R14, R10, R11 ;  /* 0x0000000a0e0a7223 */ /* 0x000fc6000000000b */
[----:B------:R-:W-:Y:S02]  /*0860*/  FSETP.GEU.AND P0, PT, R0, RZ, PT ;  /* 0x000000ff0000720b */ /* 0x000fe40003f0e000 */
[----:B------:R-:W-:Y:S01]  /*0870*/  FSETP.GEU.AND P1, PT, R10, RZ, PT ;  /* 0x000000ff0a00720b */ /* 0x000fe20003f2e000 */
[----:B--2---:R-:W-:Y:S01]  /*0880*/  IMAD.WIDE R4, R22, 0x4, R4 ;  /* 0x0000000416047825 */ /* 0x004fe200078e0204 */
[----:B------:R-:W-:Y:S02]  /*0890*/  FSEL R6, R0, RZ, P0 ;  /* 0x000000ff00067208 */ /* 0x000fe40000000000 */
[----:B------:R-:W-:Y:S01]  /*08a0*/  FSEL R7, R10, RZ, P1 ;  /* 0x000000ff0a077208 */ /* 0x000fe20000800000 */
[----:B----4-:R-:W-:Y:S01]  /*08b0*/  IMAD.WIDE R2, R22, 0x4, R2 ;  /* 0x0000000416027825 */ /* 0x010fe200078e0202 */
[----:B------:R-:W-:Y:S04]  /*08c0*/  STG.E.64 desc[UR4][R4.64], R20 ;  /* 0x0000001404007986 */ /* 0x000fe8000c101b04 */
[----:B------:R-:W-:Y:S01]  /*08d0*/  STG.E.64 desc[UR4][R2.64], R6 ;  /* 0x0000000602007986 */ /* 0x000fe2000c101b04 */
[----:B------:R-:W-:Y:S05]  /*08e0*/  EXIT ;  /* 0x000000000000794d */ /* 0x000fea0003800000 */
.L_x_0:
[----:B------:R-:W-:-:S00]  /*08f0*/  BRA `(.L_x_0) ;  /* 0xfffffffc00fc7947 */ /* 0x000fc0000383ffff */
[----:B------:R-:W-:-:S00]  /*0900*/  NOP ;  /* 0x0000000000007918 */ /* 0x000fc00000000000 */
[----:B------:R-:W-:-:S00]  /*0910*/  NOP ;  /* 0x0000000000007918 */ /* 0x000fc00000000000 */
[----:B------:R-:W-:-:S00]  /*0920*/  NOP ;  /* 0x0000000000007918 */ /* 0x000fc00000000000 */
[----:B------:R-:W-:-:S00]  /*0930*/  NOP ;  /* 0x0000000000007918 */ /* 0x000fc00000000000 */
[----:B------:R-:W-:-:S00]  /*0940*/  NOP ;  /* 0x0000000000007918 */ /* 0x000fc00000000000 */
[----:B------:R-:W-:-:S00]  /*0950*/  NOP ;  /* 0x0000000000007918 */ /* 0x000fc00000000000 */
[----:B------:R-:W-:-:S00]  /*0960*/  NOP ;  /* 0x0000000000007918 */ /* 0x000fc00000000000 */
[----:B------:R-:W-:-:S00]  /*0970*/  NOP ;  /* 0x0000000000007918 */ /* 0x000fc00000000000 */
.L_x_1:


//--------------------- .nv.global.init           --------------------------
	.section	.nv.global.init,"aw",@progbits
.nv.global.init:
	.type		_$_str,@object
	.size		_$_str,(_$_str_$_2 - _$_str)
_$_str:
        /*0000*/ 	.byte	0x5f, 0x5f, 0x43, 0x55, 0x44, 0x41, 0x5f, 0x46, 0x54, 0x5a, 0x00
	.type		_$_str_$_2,@object
	.size		_$_str_$_2,(.L_1 - _$_str_$_2)
_$_str_$_2:
        /*000b*/ 	.byte	0x5f, 0x5f, 0x43, 0x55, 0x44, 0x41, 0x5f, 0x50, 0x52, 0x45, 0x43, 0x5f, 0x53, 0x51, 0x52, 0x54
        /*001b*/ 	.byte	0x00
.L_1:


//--------------------- .nv.constant0.triton_poi_fused__native_batch_norm_legit_no_training_cat_relu_8 --------------------------
	.section	.nv.constant0.triton_poi_fused__native_batch_norm_legit_no_training_cat_relu_8,"a",@progbits
	.sectionflags	@""
	.align	4
.nv.constant0.triton_poi_fused__native_batch_norm_legit_no_training_cat_relu_8:
	.zero		644
